	.headerflags	@"EF_CUDA_TEXMODE_UNIFIED EF_CUDA_64BIT_ADDRESS EF_CUDA_ACCELERATORS EF_CUDA_SM90 EF_CUDA_VIRTUAL_SM(EF_CUDA_SM90)"
	.elftype	@"ET_EXEC"


//--------------------- .nv.info                  --------------------------
	.section	.nv.info,"",@"SHT_CUDA_INFO"
	.align	4


	//----- nvinfo : EIATTR_REGCOUNT
	.align		4
        /*0000*/ 	.byte	0x04, 0x2f
        /*0002*/ 	.short	(.L_3 - .L_2)
	.align		4
.L_2:
        /*0004*/ 	.word	index@(triton_poi_fused__native_batch_norm_legit_no_training_constant_pad_nd_relu_7)
        /*0008*/ 	.word	0x0000001e


	//----- nvinfo : EIATTR_MIN_STACK_SIZE
	.align		4
.L_3:
        /*000c*/ 	.byte	0x04, 0x12
        /*000e*/ 	.short	(.L_5 - .L_4)
	.align		4
.L_4:
        /*0010*/ 	.word	index@(triton_poi_fused__native_batch_norm_legit_no_training_constant_pad_nd_relu_7)
        /*0014*/ 	.word	0x00000000


	//----- nvinfo : EIATTR_FRAME_SIZE
	.align		4
.L_5:
        /*0018*/ 	.byte	0x04, 0x11
        /*001a*/ 	.short	(.L_7 - .L_6)
	.align		4
.L_6:
        /*001c*/ 	.word	index@(triton_poi_fused__native_batch_norm_legit_no_training_constant_pad_nd_relu_7)
        /*0020*/ 	.word	0x00000000


	//----- nvinfo : EIATTR_MIN_STACK_SIZE
	.align		4
.L_7:
        /*0024*/ 	.byte	0x04, 0x12
        /*0026*/ 	.short	(.L_9 - .L_8)
	.align		4
.L_8:
        /*0028*/ 	.word	index@(triton_poi_fused__native_batch_norm_legit_no_training_constant_pad_nd_relu_7)
        /*002c*/ 	.word	0x00000000
.L_9:


//--------------------- .nv.info.triton_poi_fused__native_batch_norm_legit_no_training_constant_pad_nd_relu_7 --------------------------
	.section	.nv.info.triton_poi_fused__native_batch_norm_legit_no_training_constant_pad_nd_relu_7,"",@"SHT_CUDA_INFO"
	.sectionflags	@""
	.align	4


	//----- nvinfo : EIATTR_CUDA_API_VERSION
	.align		4
        /*0000*/ 	.byte	0x04, 0x37
        /*0002*/ 	.short	(.L_11 - .L_10)
.L_10:
        /*0004*/ 	.word	0x0000007c


	//----- nvinfo : EIATTR_KPARAM_INFO
	.align		4
.L_11:
        /*0008*/ 	.byte	0x04, 0x17
        /*000a*/ 	.short	(.L_13 - .L_12)
.L_12:
        /*000c*/ 	.word	0x00000000
        /*0010*/ 	.short	0x0006
        /*0012*/ 	.short	0x0030
        /*0014*/ 	.byte	0x00, 0xf0, 0x11, 0x00


	//----- nvinfo : EIATTR_KPARAM_INFO
	.align		4
.L_13:
        /*0018*/ 	.byte	0x04, 0x17
        /*001a*/ 	.short	(.L_15 - .L_14)
.L_14:
        /*001c*/ 	.word	0x00000000
        /*0020*/ 	.short	0x0005
        /*0022*/ 	.short	0x0028
        /*0024*/ 	.byte	0x00, 0xf4, 0x21, 0x00


	//----- nvinfo : EIATTR_KPARAM_INFO
	.align		4
.L_15:
        /*0028*/ 	.byte	0x04, 0x17
        /*002a*/ 	.short	(.L_17 - .L_16)
.L_16:
        /*002c*/ 	.word	0x00000000
        /*0030*/ 	.short	0x0004
        /*0032*/ 	.short	0x0020
        /*0034*/ 	.byte	0x00, 0xf4, 0x21, 0x00


	//----- nvinfo : EIATTR_KPARAM_INFO
	.align		4
.L_17:
        /*0038*/ 	.byte	0x04, 0x17
        /*003a*/ 	.short	(.L_19 - .L_18)
.L_18:
        /*003c*/ 	.word	0x00000000
        /*0040*/ 	.short	0x0003
        /*0042*/ 	.short	0x0018
        /*0044*/ 	.byte	0x00, 0xf4, 0x21, 0x00


	//----- nvinfo : EIATTR_KPARAM_INFO
	.align		4
.L_19:
        /*0048*/ 	.byte	0x04, 0x17
        /*004a*/ 	.short	(.L_21 - .L_20)
.L_20:
        /*004c*/ 	.word	0x00000000
        /*0050*/ 	.short	0x0002
        /*0052*/ 	.short	0x0010
        /*0054*/ 	.byte	0x00, 0xf4, 0x21, 0x00


	//----- nvinfo : EIATTR_KPARAM_INFO
	.align		4
.L_21:
        /*0058*/ 	.byte	0x04, 0x17
        /*005a*/ 	.short	(.L_23 - .L_22)
.L_22:
        /*005c*/ 	.word	0x00000000
        /*0060*/ 	.short	0x0001
        /*0062*/ 	.short	0x0008
        /*0064*/ 	.byte	0x00, 0xf4, 0x21, 0x00


	//----- nvinfo : EIATTR_KPARAM_INFO
	.align		4
.L_23:
        /*0068*/ 	.byte	0x04, 0x17
        /*006a*/ 	.short	(.L_25 - .L_24)
.L_24:
        /*006c*/ 	.word	0x00000000
        /*0070*/ 	.short	0x0000
        /*0072*/ 	.short	0x0000
        /*0074*/ 	.byte	0x00, 0xf4, 0x21, 0x00


	//----- nvinfo : EIATTR_SPARSE_MMA_MASK
	.align		4
.L_25:
        /*0078*/ 	.byte	0x03, 0x50
        /*007a*/ 	.short	0x0000


	//----- nvinfo : EIATTR_MAXREG_COUNT
	.align		4
        /*007c*/ 	.byte	0x03, 0x1b
        /*007e*/ 	.short	0x00ff


	//----- nvinfo : EIATTR_EXIT_INSTR_OFFSETS
	.align		4
        /*0080*/ 	.byte	0x04, 0x1c
        /*0082*/ 	.short	(.L_27 - .L_26)


	//   ....[0]....
.L_26:
        /*0084*/ 	.word	0x00000870


	//   ....[1]....
        /*0088*/ 	.word	0x00000890


	//----- nvinfo : EIATTR_REQNTID
	.align		4
.L_27:
        /*008c*/ 	.byte	0x04, 0x10
        /*008e*/ 	.short	(.L_29 - .L_28)
.L_28:
        /*0090*/ 	.word	0x00000080
        /*0094*/ 	.word	0x00000001
        /*0098*/ 	.word	0x00000001


	//----- nvinfo : EIATTR_CBANK_PARAM_SIZE
	.align		4
.L_29:
        /*009c*/ 	.byte	0x03, 0x19
        /*009e*/ 	.short	0x0034


	//----- nvinfo : EIATTR_PARAM_CBANK
	.align		4
        /*00a0*/ 	.byte	0x04, 0x0a
        /*00a2*/ 	.short	(.L_31 - .L_30)
	.align		4
.L_30:
        /*00a4*/ 	.word	index@(.nv.constant0.triton_poi_fused__native_batch_norm_legit_no_training_constant_pad_nd_relu_7)
        /*00a8*/ 	.short	0x0210
        /*00aa*/ 	.short	0x0034


	//----- nvinfo : EIATTR_SW_WAR
	.align		4
.L_31:
        /*00ac*/ 	.byte	0x04, 0x36
        /*00ae*/ 	.short	(.L_33 - .L_32)
.L_32:
        /*00b0*/ 	.word	0x00000008
.L_33:


//--------------------- .nv.callgraph             --------------------------
	.section	.nv.callgraph,"",@"SHT_CUDA_CALLGRAPH"
	.align	4
	.sectionentsize	8
	.align		4
        /*0000*/ 	.word	0x00000000
	.align		4
        /*0004*/ 	.word	0xffffffff
	.align		4
        /*0008*/ 	.word	0x00000000
	.align		4
        /*000c*/ 	.word	0xfffffffe
	.align		4
        /*0010*/ 	.word	0x00000000
	.align		4
        /*0014*/ 	.word	0xfffffffd
	.align		4
        /*0018*/ 	.word	0x00000000
	.align		4
        /*001c*/ 	.word	0xfffffffc


//--------------------- .nv.constant4             --------------------------
	.section	.nv.constant4,"a",@progbits
	.align	8
	.align		8
.nv.constant4:
        /*0000*/ 	.dword	_$_str
	.align		8
        /*0008*/ 	.dword	_$_str_$_2


//--------------------- .text.triton_poi_fused__native_batch_norm_legit_no_training_constant_pad_nd_relu_7 --------------------------
	.section	.text.triton_poi_fused__native_batch_norm_legit_no_training_constant_pad_nd_relu_7,"ax",@progbits
	.align	128
        .global         triton_poi_fused__native_batch_norm_legit_no_training_constant_pad_nd_relu_7
        .type           triton_poi_fused__native_batch_norm_legit_no_training_constant_pad_nd_relu_7,@function
        .size           triton_poi_fused__native_batch_norm_legit_no_training_constant_pad_nd_relu_7,(.L_x_1 - triton_poi_fused__native_batch_norm_legit_no_training_constant_pad_nd_relu_7)
        .other          triton_poi_fused__native_batch_norm_legit_no_training_constant_pad_nd_relu_7,@"STO_CUDA_ENTRY STV_DEFAULT"
triton_poi_fused__native_batch_norm_legit_no_training_constant_pad_nd_relu_7:
.text.triton_poi_fused__native_batch_norm_legit_no_training_constant_pad_nd_relu_7:
[----:B------:R-:W0:Y:S01]  /*0000*/  LDC R1, c[0x0][0x28] ;  /* 0x00000a00ff017b82 */ /* 0x000e220000000800 */
[----:B------:R-:W1:Y:S01]  /*0010*/  S2R R0, SR_TID.X ;  /* 0x0000000000007919 */ /* 0x000e620000002100 */
[----:B------:R-:W-:Y:S01]  /*0020*/  ULDC.64 UR4, c[0x0][0x208] ;  /* 0x0000820000047ab9 */ /* 0x000fe20000000a00 */
[----:B------:R-:W-:Y:S01]  /*0030*/  ULDC.64 UR6, c[0x0][0x210] ;  /* 0x0000840000067ab9 */ /* 0x000fe20000000a00 */
[----:B------:R-:W2:Y:S01]  /*0040*/  S2R R3, SR_CTAID.X ;  /* 0x0000000000037919 */ /* 0x000ea20000002500 */
[----:B-1----:R-:W-:-:S05]  /*0050*/  IMAD.SHL.U32 R0, R0, 0x2, RZ ;  /* 0x0000000200007824 */ /* 0x002fca00078e00ff */
[----:B------:R-:W-:-:S05]  /*0060*/  LOP3.LUT R0, R0, 0xfe, RZ, 0xc0, !PT ;  /* 0x000000fe00007812 */ /* 0x000fca00078ec0ff */
[----:B--2---:R-:W-:-:S04]  /*0070*/  IMAD R0, R3, 0x100, R0 ;  /* 0x0000010003007824 */ /* 0x004fc800078e0200 */
[C---:B------:R-:W-:Y:S01]  /*0080*/  IMAD.HI R2, R0.reuse, 0x55555556, RZ ;  /* 0x5555555600027827 */ /* 0x040fe200078e02ff */
[----:B------:R-:W-:-:S03]  /*0090*/  ISETP.GE.AND P0, PT, R0, 0x90, PT ;  /* 0x000000900000780c */ /* 0x000fc60003f06270 */
[----:B------:R-:W-:Y:S01]  /*00a0*/  IMAD.HI R4, R0, 0x38e38e39, RZ ;  /* 0x38e38e3900047827 */ /* 0x000fe200078e02ff */
[----:B------:R-:W-:-:S03]  /*00b0*/  LEA.HI R5, R2, R2, RZ, 0x1 ;  /* 0x0000000202057211 */ /* 0x000fc600078f08ff */
[----:B------:R-:W-:Y:S01]  /*00c0*/  VIADD R9, R0, 0x1 ;  /* 0x0000000100097836 */ /* 0x000fe20000000000 */
[----:B------:R-:W-:Y:S01]  /*00d0*/  SHF.R.S32.HI R3, RZ, 0x1, R4 ;  /* 0x00000001ff037819 */ /* 0x000fe20000011404 */
[----:B------:R-:W-:-:S03]  /*00e0*/  IMAD.HI R2, R5, 0x55555556, RZ ;  /* 0x5555555605027827 */ /* 0x000fc600078e02ff */
[----:B------:R-:W-:Y:S01]  /*00f0*/  LEA.HI R4, R4, R3, RZ, 0x1 ;  /* 0x0000000304047211 */ /* 0x000fe200078f08ff */
[C---:B------:R-:W-:Y:S01]  /*0100*/  IMAD.HI R7, R9.reuse, 0x55555556, RZ ;  /* 0x5555555609077827 */ /* 0x040fe200078e02ff */
[----:B------:R-:W-:Y:S02]  /*0110*/  LEA.HI R6, R2, R2, RZ, 0x1 ;  /* 0x0000000202067211 */ /* 0x000fe400078f08ff */
[----:B------:R-:W1:Y:S01]  /*0120*/  LDC.64 R2, c[0x0][0x220] ;  /* 0x00008800ff027b82 */ /* 0x000e620000000a00 */
[----:B------:R-:W-:Y:S01]  /*0130*/  IMAD.HI R8, R9, 0x38e38e39, RZ ;  /* 0x38e38e3909087827 */ /* 0x000fe200078e02ff */
[----:B------:R-:W-:Y:S02]  /*0140*/  LEA.HI R10, R7, R7, RZ, 0x1 ;  /* 0x00000007070a7211 */ /* 0x000fe400078f08ff */
[----:B------:R-:W-:Y:S01]  /*0150*/  SHF.R.S32.HI R13, RZ, 0x1f, R4 ;  /* 0x0000001fff0d7819 */ /* 0x000fe20000011404 */
[----:B------:R-:W-:Y:S01]  /*0160*/  IMAD R6, R6, -0x3, R5 ;  /* 0xfffffffd06067824 */ /* 0x000fe200078e0205 */
[----:B------:R-:W-:Y:S01]  /*0170*/  SHF.R.S32.HI R11, RZ, 0x1, R8 ;  /* 0x00000001ff0b7819 */ /* 0x000fe20000011408 */
[----:B------:R-:W-:Y:S01]  /*0180*/  IMAD R5, R5, -0x3, R0 ;  /* 0xfffffffd05057824 */ /* 0x000fe200078e0200 */
[----:B------:R-:W-:Y:S01]  /*0190*/  LEA.HI R13, R13, R4, RZ, 0x2 ;  /* 0x000000040d0d7211 */ /* 0x000fe200078f10ff */
[----:B------:R-:W-:Y:S01]  /*01a0*/  IMAD.HI R7, R10, 0x55555556, RZ ;  /* 0x555555560a077827 */ /* 0x000fe200078e02ff */
[----:B------:R-:W-:-:S02]  /*01b0*/  LEA.HI R8, R8, R11, RZ, 0x1 ;  /* 0x0000000b08087211 */ /* 0x000fc400078f08ff */
[----:B------:R-:W-:Y:S01]  /*01c0*/  VIMNMX R12, R6, R5, PT ;  /* 0x00000005060c7248 */ /* 0x000fe20003fe0100 */
[----:B------:R-:W-:Y:S01]  /*01d0*/  IMAD R9, R10, -0x3, R9 ;  /* 0xfffffffd0a097824 */ /* 0x000fe200078e0209 */
[----:B------:R-:W-:Y:S02]  /*01e0*/  LEA.HI R7, R7, R7, RZ, 0x1 ;  /* 0x0000000707077211 */ /* 0x000fe400078f08ff */
[----:B------:R-:W-:Y:S02]  /*01f0*/  ISETP.GT.AND P1, PT, R12, RZ, PT ;  /* 0x000000ff0c00720c */ /* 0x000fe40003f24270 */
[----:B------:R-:W-:Y:S01]  /*0200*/  LOP3.LUT R11, R13, 0xfffffffc, RZ, 0xc0, !PT ;  /* 0xfffffffc0d0b7812 */ /* 0x000fe200078ec0ff */
[----:B------:R-:W-:Y:S01]  /*0210*/  IMAD R10, R7, -0x3, R10 ;  /* 0xfffffffd070a7824 */ /* 0x000fe200078e020a */
[----:B------:R-:W-:Y:S02]  /*0220*/  ISETP.LT.AND P3, PT, R0, 0x90, P1 ;  /* 0x000000900000780c */ /* 0x000fe40000f61270 */
[----:B------:R-:W-:-:S02]  /*0230*/  CS2R R12, SRZ ;  /* 0x00000000000c7805 */ /* 0x000fc4000001ff00 */
[----:B------:R-:W-:Y:S01]  /*0240*/  SHF.R.S32.HI R15, RZ, 0x1f, R8 ;  /* 0x0000001fff0f7819 */ /* 0x000fe20000011408 */
[----:B------:R-:W-:Y:S01]  /*0250*/  IMAD.IADD R11, R4, 0x1, -R11 ;  /* 0x00000001040b7824 */ /* 0x000fe200078e0a0b */
[----:B------:R-:W-:Y:S02]  /*0260*/  VIMNMX R19, R10, R9, PT ;  /* 0x000000090a137248 */ /* 0x000fe40003fe0100 */
[----:B------:R-:W-:Y:S01]  /*0270*/  LEA.HI R15, R15, R8, RZ, 0x2 ;  /* 0x000000080f0f7211 */ /* 0x000fe200078f10ff */
[----:B-1----:R-:W-:Y:S01]  /*0280*/  IMAD.WIDE R16, R11, 0x4, R2 ;  /* 0x000000040b107825 */ /* 0x002fe200078e0202 */
[----:B------:R-:W-:Y:S02]  /*0290*/  ISETP.GT.AND P2, PT, R19, RZ, !P0 ;  /* 0x000000ff1300720c */ /* 0x000fe40004744270 */
[----:B------:R-:W-:Y:S02]  /*02a0*/  LOP3.LUT R15, R15, 0xfffffffc, RZ, 0xc0, !PT ;  /* 0xfffffffc0f0f7812 */ /* 0x000fe400078ec0ff */
[----:B------:R-:W2:Y:S03]  /*02b0*/  @P3 LDG.E.EL R12, desc[UR4][R16.64] ;  /* 0x00000004100c3981 */ /* 0x000ea6000c2e1900 */
[----:B------:R-:W-:-:S04]  /*02c0*/  IMAD.IADD R15, R8, 0x1, -R15 ;  /* 0x00000001080f7824 */ /* 0x000fc800078e0a0f */
[----:B------:R-:W-:-:S05]  /*02d0*/  IMAD.WIDE R2, R15, 0x4, R2 ;  /* 0x000000040f027825 */ /* 0x000fca00078e0202 */
[----:B------:R1:W3:Y:S01]  /*02e0*/  @P2 LDG.E.EL R13, desc[UR4][R2.64] ;  /* 0x00000004020d2981 */ /* 0x0002e2000c2e1900 */
[----:B------:R-:W-:Y:S02]  /*02f0*/  IMAD.SHL.U32 R18, R4, 0x4, RZ ;  /* 0x0000000404127824 */ /* 0x000fe400078e00ff */
[----:B------:R-:W-:Y:S02]  /*0300*/  IMAD.SHL.U32 R4, R6, 0x2, RZ ;  /* 0x0000000206047824 */ /* 0x000fe400078e00ff */
[----:B------:R-:W4:Y:S01]  /*0310*/  LDC.64 R6, c[0x0][0x218] ;  /* 0x00008600ff067b82 */ /* 0x000f220000000a00 */
[----:B------:R-:W-:Y:S02]  /*0320*/  SHF.R.S32.HI R20, RZ, 0x1f, R5 ;  /* 0x0000001fff147819 */ /* 0x000fe40000011405 */
[--C-:B------:R-:W-:Y:S02]  /*0330*/  IADD3 R14, P4, P5, R4, R5, R18.reuse ;  /* 0x00000005040e7210 */ /* 0x100fe40007d9e012 */
[----:B------:R-:W-:-:S02]  /*0340*/  SHF.R.S32.HI R5, RZ, 0x1f, R18 ;  /* 0x0000001fff057819 */ /* 0x000fc40000011412 */
[----:B------:R-:W-:Y:S01]  /*0350*/  SHF.R.S32.HI R4, RZ, 0x1f, R4 ;  /* 0x0000001fff047819 */ /* 0x000fe20000011404 */
[----:B-1----:R-:W1:Y:S03]  /*0360*/  LDC.64 R2, c[0x0][0x230] ;  /* 0x00008c00ff027b82 */ /* 0x002e660000000a00 */
[----:B------:R-:W-:Y:S01]  /*0370*/  IADD3.X R21, R4, R20, R5, P4, P5 ;  /* 0x0000001404157210 */ /* 0x000fe200027ea405 */
[----:B------:R-:W-:-:S04]  /*0380*/  IMAD.SHL.U32 R8, R8, 0x4, RZ ;  /* 0x0000000408087824 */ /* 0x000fc800078e00ff */
[----:B------:R-:W5:Y:S01]  /*0390*/  LDC.64 R4, c[0x0][0x228] ;  /* 0x00008a00ff047b82 */ /* 0x000f620000000a00 */
[----:B------:R-:W-:Y:S01]  /*03a0*/  IMAD.SHL.U32 R10, R10, 0x2, RZ ;  /* 0x000000020a0a7824 */ /* 0x000fe200078e00ff */
[----:B------:R-:W-:Y:S02]  /*03b0*/  SHF.R.S32.HI R16, RZ, 0x1f, R9 ;  /* 0x0000001fff107819 */ /* 0x000fe40000011409 */
[----:B------:R-:W-:Y:S02]  /*03c0*/  LEA R20, P4, R14, UR6, 0x2 ;  /* 0x000000060e147c11 */ /* 0x000fe4000f8810ff */
[--C-:B------:R-:W-:Y:S02]  /*03d0*/  IADD3 R17, P5, P6, R10, R9, R8.reuse ;  /* 0x000000090a117210 */ /* 0x100fe40007ebe008 */
[----:B------:R-:W-:Y:S02]  /*03e0*/  SHF.R.S32.HI R9, RZ, 0x1f, R8 ;  /* 0x0000001fff097819 */ /* 0x000fe40000011408 */
[----:B------:R-:W-:-:S02]  /*03f0*/  SHF.R.S32.HI R10, RZ, 0x1f, R10 ;  /* 0x0000001fff0a7819 */ /* 0x000fc4000001140a */
[----:B------:R-:W-:Y:S01]  /*0400*/  LEA.HI.X R21, R14, UR7, R21, 0x2, P4 ;  /* 0x000000070e157c11 */ /* 0x000fe2000a0f1415 */
[----:B------:R-:W-:Y:S01]  /*0410*/  IMAD.MOV.U32 R14, RZ, RZ, RZ ;  /* 0x000000ffff0e7224 */ /* 0x000fe200078e00ff */
[----:B------:R-:W-:Y:S01]  /*0420*/  IADD3.X R10, R10, R16, R9, P5, P6 ;  /* 0x000000100a0a7210 */ /* 0x000fe20002fec409 */
[----:B------:R-:W-:Y:S01]  /*0430*/  IMAD.MOV.U32 R16, RZ, RZ, RZ ;  /* 0x000000ffff107224 */ /* 0x000fe200078e00ff */
[----:B------:R-:W-:Y:S01]  /*0440*/  LEA R8, P4, R17, UR6, 0x2 ;  /* 0x0000000611087c11 */ /* 0x000fe2000f8810ff */
[----:B----4-:R-:W-:Y:S02]  /*0450*/  IMAD.WIDE R24, R11, 0x4, R6 ;  /* 0x000000040b187825 */ /* 0x010fe400078e0206 */
[----:B------:R4:W3:Y:S01]  /*0460*/  @P3 LDG.E R14, desc[UR4][R20.64+-0xc] ;  /* 0xfffff404140e3981 */ /* 0x0008e2000c1e1900 */
[----:B------:R-:W-:Y:S01]  /*0470*/  LEA.HI.X R9, R17, UR7, R10, 0x2, P4 ;  /* 0x0000000711097c11 */ /* 0x000fe2000a0f140a */
[----:B------:R-:W-:Y:S02]  /*0480*/  IMAD.MOV.U32 R18, RZ, RZ, RZ ;  /* 0x000000ffff127224 */ /* 0x000fe400078e00ff */
[----:B------:R-:W-:Y:S01]  /*0490*/  IMAD.MOV.U32 R17, RZ, RZ, RZ ;  /* 0x000000ffff117224 */ /* 0x000fe200078e00ff */
[----:B------:R-:W3:Y:S01]  /*04a0*/  @P3 LDG.E.EL R16, desc[UR4][R24.64] ;  /* 0x0000000418103981 */ /* 0x000ee2000c2e1900 */
[----:B------:R-:W-:-:S04]  /*04b0*/  IMAD.WIDE R26, R15, 0x4, R6 ;  /* 0x000000040f1a7825 */ /* 0x000fc800078e0206 */
[C---:B0----5:R-:W-:Y:S01]  /*04c0*/  IMAD.WIDE R6, R11.reuse, 0x4, R4 ;  /* 0x000000040b067825 */ /* 0x061fe200078e0204 */
[----:B------:R-:W5:Y:S01]  /*04d0*/  @P2 LDG.E R17, desc[UR4][R8.64+-0xc] ;  /* 0xfffff40408112981 */ /* 0x000f62000c1e1900 */
[----:B----4-:R-:W-:Y:S02]  /*04e0*/  CS2R R20, SRZ ;  /* 0x0000000000147805 */ /* 0x010fe4000001ff00 */
[----:B-1----:R-:W-:Y:S01]  /*04f0*/  IMAD.WIDE R10, R11, 0x4, R2 ;  /* 0x000000040b0a7825 */ /* 0x002fe200078e0202 */
[----:B------:R-:W4:Y:S03]  /*0500*/  @P2 LDG.E.EL R18, desc[UR4][R26.64] ;  /* 0x000000041a122981 */ /* 0x000f26000c2e1900 */
[C---:B------:R-:W-:Y:S01]  /*0510*/  IMAD.WIDE R4, R15.reuse, 0x4, R4 ;  /* 0x000000040f047825 */ /* 0x040fe200078e0204 */
[----:B------:R-:W4:Y:S03]  /*0520*/  @P3 LDG.E.EL R21, desc[UR4][R10.64] ;  /* 0x000000040a153981 */ /* 0x000f26000c2e1900 */
[----:B------:R-:W-:-:S04]  /*0530*/  IMAD.WIDE R2, R15, 0x4, R2 ;  /* 0x000000040f027825 */ /* 0x000fc800078e0202 */
[----:B------:R-:W-:Y:S01]  /*0540*/  IMAD.MOV.U32 R22, RZ, RZ, RZ ;  /* 0x000000ffff167224 */ /* 0x000fe200078e00ff */
[----:B------:R-:W4:Y:S01]  /*0550*/  @P2 LDG.E.EL R20, desc[UR4][R2.64] ;  /* 0x0000000402142981 */ /* 0x000f22000c2e1900 */
[----:B------:R-:W-:-:S04]  /*0560*/  IMAD.MOV.U32 R15, RZ, RZ, RZ ;  /* 0x000000ffff0f7224 */ /* 0x000fc800078e00ff */
[----:B------:R0:W4:Y:S04]  /*0570*/  @P3 LDG.E.EL R22, desc[UR4][R6.64] ;  /* 0x0000000406163981 */ /* 0x000128000c2e1900 */
[----:B------:R1:W4:Y:S01]  /*0580*/  @P2 LDG.E.EL R15, desc[UR4][R4.64] ;  /* 0x00000004040f2981 */ /* 0x000322000c2e1900 */
[----:B0-----:R-:W-:Y:S01]  /*0590*/  IMAD.MOV.U32 R7, RZ, RZ, 0x3e800000 ;  /* 0x3e800000ff077424 */ /* 0x001fe200078e00ff */
[----:B--2---:R-:W-:-:S05]  /*05a0*/  SEL R8, R12, RZ, P3 ;  /* 0x000000ff0c087207 */ /* 0x004fca0001800000 */
[----:B------:R-:W-:-:S04]  /*05b0*/  FADD R8, R8, 0.0010000000474974513054 ;  /* 0x3a83126f08087421 */ /* 0x000fc80000000000 */
[----:B------:R-:W0:Y:S01]  /*05c0*/  MUFU.SQRT R9, R8 ;  /* 0x0000000800097308 */ /* 0x000e220000002000 */
[----:B---3--:R-:W-:-:S05]  /*05d0*/  SEL R13, R13, RZ, P2 ;  /* 0x000000ff0d0d7207 */ /* 0x008fca0001000000 */
[----:B------:R-:W-:-:S04]  /*05e0*/  FADD R13, R13, 0.0010000000474974513054 ;  /* 0x3a83126f0d0d7421 */ /* 0x000fc80000000000 */
[----:B------:R-:W2:Y:S01]  /*05f0*/  MUFU.SQRT R12, R13 ;  /* 0x0000000d000c7308 */ /* 0x000ea20000002000 */
[C---:B0-----:R-:W-:Y:S02]  /*0600*/  FSETP.GT.AND P6, PT, R9.reuse, 8.50705917302346158658e+37, PT ;  /* 0x7e8000000900780b */ /* 0x041fe40003fc4000 */
[----:B------:R-:W-:Y:S02]  /*0610*/  FSETP.GEU.AND P5, PT, R9, 1.175494350822287508e-38, PT ;  /* 0x008000000900780b */ /* 0x000fe40003fae000 */
[----:B------:R-:W-:Y:S02]  /*0620*/  FSEL R2, R7, 1, P6 ;  /* 0x3f80000007027808 */ /* 0x000fe40003000000 */
[----:B--2---:R-:W-:-:S07]  /*0630*/  FSETP.GT.AND P4, PT, R12, 8.50705917302346158658e+37, PT ;  /* 0x7e8000000c00780b */ /* 0x004fce0003f84000 */
[----:B------:R-:W-:Y:S01]  /*0640*/  @P6 FMUL R9, R9, 0.25 ;  /* 0x3e80000009096820 */ /* 0x000fe20000400000 */
[----:B------:R-:W-:-:S03]  /*0650*/  FSETP.GEU.AND P6, PT, R12, 1.175494350822287508e-38, PT ;  /* 0x008000000c00780b */ /* 0x000fc60003fce000 */
[----:B------:R-:W-:Y:S02]  /*0660*/  @!P5 FMUL R9, R9, 16777216 ;  /* 0x4b8000000909d820 */ /* 0x000fe40000400000 */
[----:B------:R-:W-:-:S04]  /*0670*/  @P4 FMUL R12, R12, 0.25 ;  /* 0x3e8000000c0c4820 */ /* 0x000fc80000400000 */
[----:B------:R-:W0:Y:S04]  /*0680*/  MUFU.RCP R9, R9 ;  /* 0x0000000900097308 */ /* 0x000e280000001000 */
[----:B------:R-:W-:Y:S01]  /*0690*/  @!P6 FMUL R12, R12, 16777216 ;  /* 0x4b8000000c0ce820 */ /* 0x000fe20000400000 */
[----:B-1----:R-:W-:-:S05]  /*06a0*/  SEL R4, R14, RZ, P3 ;  /* 0x000000ff0e047207 */ /* 0x002fca0001800000 */
[----:B------:R-:W1:Y:S01]  /*06b0*/  MUFU.RCP R12, R12 ;  /* 0x0000000c000c7308 */ /* 0x000e620000001000 */
[----:B------:R-:W-:Y:S01]  /*06c0*/  SEL R3, R16, RZ, P3 ;  /* 0x000000ff10037207 */ /* 0x000fe20001800000 */
[----:B------:R-:W-:Y:S01]  /*06d0*/  @!P5 FMUL R2, R2, 16777216 ;  /* 0x4b8000000202d820 */ /* 0x000fe20000400000 */
[----:B------:R-:W-:Y:S02]  /*06e0*/  FSEL R7, R7, 1, P4 ;  /* 0x3f80000007077808 */ /* 0x000fe40002000000 */
[----:B-----5:R-:W-:Y:S01]  /*06f0*/  SEL R17, R17, RZ, P2 ;  /* 0x000000ff11117207 */ /* 0x020fe20001000000 */
[----:B0-----:R-:W-:Y:S01]  /*0700*/  FMUL R5, R9, R2 ;  /* 0x0000000209057220 */ /* 0x001fe20000400000 */
[----:B------:R-:W-:Y:S01]  /*0710*/  FADD R4, R4, -R3 ;  /* 0x8000000304047221 */ /* 0x000fe20000000000 */
[----:B----4-:R-:W-:Y:S01]  /*0720*/  SEL R18, R18, RZ, P2 ;  /* 0x000000ff12127207 */ /* 0x010fe20001000000 */
[----:B------:R-:W-:Y:S01]  /*0730*/  @!P6 FMUL R7, R7, 16777216 ;  /* 0x4b8000000707e820 */ /* 0x000fe20000400000 */
[----:B------:R-:W0:Y:S01]  /*0740*/  LDC.64 R2, c[0x0][0x238] ;  /* 0x00008e00ff027b82 */ /* 0x000e220000000a00 */
[----:B------:R-:W-:-:S02]  /*0750*/  FMUL R5, R4, R5 ;  /* 0x0000000504057220 */ /* 0x000fc40000400000 */
[----:B------:R-:W-:Y:S01]  /*0760*/  FADD R4, R17, -R18 ;  /* 0x8000001211047221 */ /* 0x000fe20000000000 */
[----:B-1----:R-:W-:Y:S01]  /*0770*/  FMUL R7, R12, R7 ;  /* 0x000000070c077220 */ /* 0x002fe20000400000 */
[----:B------:R-:W-:-:S03]  /*0780*/  SEL R6, R21, RZ, P3 ;  /* 0x000000ff15067207 */ /* 0x000fc60001800000 */
[----:B------:R-:W-:Y:S01]  /*0790*/  FMUL R7, R4, R7 ;  /* 0x0000000704077220 */ /* 0x000fe20000400000 */
[----:B------:R-:W-:Y:S02]  /*07a0*/  SEL R20, R20, RZ, P2 ;  /* 0x000000ff14147207 */ /* 0x000fe40001000000 */
[----:B------:R-:W-:Y:S02]  /*07b0*/  SEL R22, R22, RZ, P3 ;  /* 0x000000ff16167207 */ /* 0x000fe40001800000 */
[----:B------:R-:W-:-:S03]  /*07c0*/  SEL R15, R15, RZ, P2 ;  /* 0x000000ff0f0f7207 */ /* 0x000fc60001000000 */
[----:B------:R-:W-:Y:S02]  /*07d0*/  FFMA R4, R5, R22, R6 ;  /* 0x0000001605047223 */ /* 0x000fe40000000006 */
[----:B------:R-:W-:-:S03]  /*07e0*/  FFMA R20, R7, R15, R20 ;  /* 0x0000000f07147223 */ /* 0x000fc60000000014 */
[----:B------:R-:W-:Y:S02]  /*07f0*/  FSETP.GEU.AND P3, PT, R4, RZ, PT ;  /* 0x000000ff0400720b */ /* 0x000fe40003f6e000 */
[----:B------:R-:W-:Y:S02]  /*0800*/  FSETP.GEU.AND P4, PT, R20, RZ, PT ;  /* 0x000000ff1400720b */ /* 0x000fe40003f8e000 */
[----:B------:R-:W-:Y:S02]  /*0810*/  ISETP.GT.AND P2, PT, R19, RZ, PT ;  /* 0x000000ff1300720c */ /* 0x000fe40003f44270 */
[----:B------:R-:W-:Y:S02]  /*0820*/  FSEL R4, R4, RZ, P3 ;  /* 0x000000ff04047208 */ /* 0x000fe40001800000 */
[----:B------:R-:W-:Y:S01]  /*0830*/  FSEL R20, R20, RZ, P4 ;  /* 0x000000ff14147208 */ /* 0x000fe20002000000 */
[----:B0-----:R-:W-:Y:S01]  /*0840*/  IMAD.WIDE R2, R0, 0x4, R2 ;  /* 0x0000000400027825 */ /* 0x001fe200078e0202 */
[----:B------:R-:W-:-:S02]  /*0850*/  SEL R4, R4, RZ, P1 ;  /* 0x000000ff04047207 */ /* 0x000fc40000800000 */
[----:B------:R-:W-:Y:S01]  /*0860*/  SEL R5, R20, RZ, P2 ;  /* 0x000000ff14057207 */ /* 0x000fe20001000000 */
[----:B------:R-:W-:Y:S06]  /*0870*/  @P0 EXIT ;  /* 0x000000000000094d */ /* 0x000fec0003800000 */
[----:B------:R-:W-:Y:S01]  /*0880*/  STG.E.64 desc[UR4][R2.64], R4 ;  /* 0x0000000402007986 */ /* 0x000fe2000c101b04 */
[----:B------:R-:W-:Y:S05]  /*0890*/  EXIT ;  /* 0x000000000000794d */ /* 0x000fea0003800000 */
.L_x_0:
[----:B------:R-:W-:-:S00]  /*08a0*/  BRA `(.L_x_0) ;  /* 0xfffffffc00fc7947 */ /* 0x000fc0000383ffff */
[----:B------:R-:W-:-:S00]  /*08b0*/  NOP ;  /* 0x0000000000007918 */ /* 0x000fc00000000000 */
        /* <DEDUP_REMOVED lines=12> */
.L_x_1:


//--------------------- .nv.global.init           --------------------------
	.section	.nv.global.init,"aw",@progbits
.nv.global.init:
	.type		_$_str,@object
	.size		_$_str,(_$_str_$_2 - _$_str)
_$_str:
        /*0000*/ 	.byte	0x5f, 0x5f, 0x43, 0x55, 0x44, 0x41, 0x5f, 0x46, 0x54, 0x5a, 0x00
	.type		_$_str_$_2,@object
	.size		_$_str_$_2,(.L_1 - _$_str_$_2)
_$_str_$_2:
        /*000b*/ 	.byte	0x5f, 0x5f, 0x43, 0x55, 0x44, 0x41, 0x5f, 0x50, 0x52, 0x45, 0x43, 0x5f, 0x53, 0x51, 0x52, 0x54
        /*001b*/ 	.byte	0x00
.L_1:


//--------------------- .nv.constant0.triton_poi_fused__native_batch_norm_legit_no_training_constant_pad_nd_relu_7 --------------------------
	.section	.nv.constant0.triton_poi_fused__native_batch_norm_legit_no_training_constant_pad_nd_relu_7,"a",@progbits
	.sectionflags	@""
	.align	4
.nv.constant0.triton_poi_fused__native_batch_norm_legit_no_training_constant_pad_nd_relu_7:
	.zero		580
